//
// Generated by NVIDIA NVVM Compiler
//
// Compiler Build ID: CL-36424714
// Cuda compilation tools, release 13.0, V13.0.88
// Based on NVVM 20.0.0
//

.version 9.0
.target sm_100
.address_size 64

	// .globl	_Z7kernel2v
.extern .func  (.param .b32 func_retval0) vprintf
(
	.param .b64 vprintf_param_0,
	.param .b64 vprintf_param_1
)
;
.global .align 1 .b8 $str[27] = {72, 101, 108, 108, 111, 32, 87, 111, 114, 108, 100, 32, 102, 114, 111, 109, 32, 107, 101, 114, 110, 101, 108, 50, 33, 10};

.visible .entry _Z7kernel2v()
{
	.reg .b32 	%r<3>;
	.reg .b64 	%rd<3>;

	mov.u64 	%rd1, $str;
	cvta.global.u64 	%rd2, %rd1;
	{ // callseq 0, 0
	.param .b64 param0;
	st.param.b64 	[param0], %rd2;
	.param .b64 param1;
	st.param.b64 	[param1], 0;
	.param .b32 retval0;
	call.uni (retval0), 
	vprintf, 
	(
	param0, 
	param1
	);
	ld.param.b32 	%r1, [retval0];
	} // callseq 0
	ret;

}


// ===== COMPILED SASS (sm_100) =====

	.target	sm_100

	.elftype	@"ET_EXEC"


//--------------------- .note.nv.tkinfo           --------------------------
	.section	.note.nv.tkinfo,"",@"SHT_NOTE"
	.sectionflags	@"SHF_NOTE_NV_TKINFO"
	.tkinfo
        /*0018*/ 	.word	0x00000002
        /*0030*/ 	.string	""
        /*0030*/ 	.string	"ptxas"
        /*0030*/ 	.string	"Cuda compilation tools, release 13.0, V13.0.88"
        /*0030*/ 	.string	"Build cuda_13.0.r13.0/compiler.36424714_0"
        /*0030*/ 	.string	"-arch sm_100 -m 64 "



//--------------------- .note.nv.cuinfo           --------------------------
	.section	.note.nv.cuinfo,"",@"SHT_NOTE"
	.sectionflags	@"SHF_NOTE_NV_CUINFO"
        /*0018*/ 	.short	0x0002
        /*001a*/ 	.short	0x0064
        /*001c*/ 	.short	0x0082
	.zero		2


//--------------------- .nv.info                  --------------------------
	.section	.nv.info,"",@"SHT_CUDA_INFO"
	.align	4


	//----- nvinfo : EIATTR_REGCOUNT
	.align		4
        /*0000*/ 	.byte	0x04, 0x2f
        /*0002*/ 	.short	(.L_2 - .L_1)
	.align		4
.L_1:
        /*0004*/ 	.word	index@(_Z7kernel2v)
        /*0008*/ 	.word	0x00000018


	//----- nvinfo : EIATTR_FRAME_SIZE
	.align		4
.L_2:
        /*000c*/ 	.byte	0x04, 0x11
        /*000e*/ 	.short	(.L_4 - .L_3)
	.align		4
.L_3:
        /*0010*/ 	.word	index@(_Z7kernel2v)
        /*0014*/ 	.word	0x00000000


	//----- nvinfo : EIATTR_MIN_STACK_SIZE
	.align		4
.L_4:
        /*0018*/ 	.byte	0x04, 0x12
        /*001a*/ 	.short	(.L_6 - .L_5)
	.align		4
.L_5:
        /*001c*/ 	.word	index@(_Z7kernel2v)
        /*0020*/ 	.word	0x00000000
.L_6:


//--------------------- .nv.compat                --------------------------
	.section	.nv.compat,"",@"SHT_CUDA_COMPAT_INFO"
	.align	4
        /*0000*/ 	.byte	0x02, 0x09, 0x00, 0x00, 0x02, 0x02, 0x01, 0x00, 0x02, 0x05, 0x05, 0x00, 0x03, 0x07, 0x01, 0x01
        /*0010*/ 	.byte	0x02, 0x03, 0x00, 0x00, 0x02, 0x06, 0x01, 0x00, 0x04, 0x0b, 0x08, 0x00, 0x09, 0x00, 0x00, 0x00
        /*0020*/ 	.byte	0x00, 0x00, 0x00, 0x00


//--------------------- .nv.info._Z7kernel2v      --------------------------
	.section	.nv.info._Z7kernel2v,"",@"SHT_CUDA_INFO"
	.sectionflags	@""
	.align	4


	//----- nvinfo : EIATTR_CUDA_API_VERSION
	.align		4
        /*0000*/ 	.byte	0x04, 0x37
        /*0002*/ 	.short	(.L_8 - .L_7)
.L_7:
        /*0004*/ 	.word	0x00000082


	//----- nvinfo : EIATTR_SPARSE_MMA_MASK
	.align		4
.L_8:
        /*0008*/ 	.byte	0x03, 0x50
        /*000a*/ 	.short	0x0000


	//----- nvinfo : EIATTR_MAXREG_COUNT
	.align		4
        /*000c*/ 	.byte	0x03, 0x1b
        /*000e*/ 	.short	0x00ff


	//----- nvinfo : EIATTR_EXTERNS
	.align		4
        /*0010*/ 	.byte	0x04, 0x0f
        /*0012*/ 	.short	(.L_10 - .L_9)


	//   ....[0]....
	.align		4
.L_9:
        /*0014*/ 	.word	index@(vprintf)


	//----- nvinfo : EIATTR_MERCURY_ISA_VERSION
	.align		4
.L_10:
        /*0018*/ 	.byte	0x03, 0x5f
        /*001a*/ 	.short	0x0101


	//----- nvinfo : EIATTR_VRC_CTA_INIT_COUNT
	.align		4
        /*001c*/ 	.byte	0x02, 0x4a
	.zero		1
	.zero		1


	//----- nvinfo : EIATTR_SYSCALL_OFFSETS
	.align		4
        /*0020*/ 	.byte	0x04, 0x46
        /*0022*/ 	.short	(.L_12 - .L_11)


	//   ....[0]....
.L_11:
        /*0024*/ 	.word	0x00000080


	//----- nvinfo : EIATTR_EXIT_INSTR_OFFSETS
	.align		4
.L_12:
        /*0028*/ 	.byte	0x04, 0x1c
        /*002a*/ 	.short	(.L_14 - .L_13)


	//   ....[0]....
.L_13:
        /*002c*/ 	.word	0x00000090


	//----- nvinfo : EIATTR_SW_WAR
	.align		4
.L_14:
        /*0030*/ 	.byte	0x04, 0x36
        /*0032*/ 	.short	(.L_16 - .L_15)
.L_15:
        /*0034*/ 	.word	0x00000008
.L_16:


//--------------------- .nv.callgraph             --------------------------
	.section	.nv.callgraph,"",@"SHT_CUDA_CALLGRAPH"
	.align	4
	.sectionentsize	8
	.align		4
        /*0000*/ 	.word	0x00000000
	.align		4
        /*0004*/ 	.word	0xffffffff
	.align		4
        /*0008*/ 	.word	index@(_Z7kernel2v)
	.align		4
        /*000c*/ 	.word	index@(vprintf)
	.align		4
        /*0010*/ 	.word	0x00000000
	.align		4
        /*0014*/ 	.word	0xfffffffe
	.align		4
        /*0018*/ 	.word	0x00000000
	.align		4
        /*001c*/ 	.word	0xfffffffd
	.align		4
        /*0020*/ 	.word	0x00000000
	.align		4
        /*0024*/ 	.word	0xfffffffc


//--------------------- .nv.constant4             --------------------------
	.section	.nv.constant4,"a",@progbits
	.align	8
	.align		8
.nv.constant4:
        /*0000*/ 	.dword	vprintf
	.align		8
        /*0008*/ 	.dword	$str


//--------------------- .text._Z7kernel2v         --------------------------
	.section	.text._Z7kernel2v,"ax",@progbits
	.align	128
        .global         _Z7kernel2v
        .type           _Z7kernel2v,@function
        .size           _Z7kernel2v,(.L_x_2 - _Z7kernel2v)
        .other          _Z7kernel2v,@"STO_CUDA_ENTRY STV_DEFAULT"
_Z7kernel2v:
.text._Z7kernel2v:
[----:B------:R-:W0:Y:S01]  /*0000*/  LDC R1, c[0x0][0x37c] ;  /* 0x0000df00ff017b82 */ /* 0x000e220000000800 */
[----:B------:R-:W-:Y:S01]  /*0010*/  MOV R0, 0x0 ;  /* 0x0000000000007802 */ /* 0x000fe20000000f00 */
[----:B------:R-:W1:Y:S01]  /*0020*/  LDCU.64 UR4, c[0x4][0x8] ;  /* 0x01000100ff0477ac */ /* 0x000e620008000a00 */
[----:B------:R-:W-:-:S05]  /*0030*/  CS2R R6, SRZ ;  /* 0x0000000000067805 */ /* 0x000fca000001ff00 */
[----:B------:R2:W3:Y:S01]  /*0040*/  LDC.64 R2, c[0x4][R0] ;  /* 0x0100000000027b82 */ /* 0x0004e20000000a00 */
[----:B-1----:R-:W-:Y:S02]  /*0050*/  IMAD.U32 R4, RZ, RZ, UR4 ;  /* 0x00000004ff047e24 */ /* 0x002fe4000f8e00ff */
[----:B--2---:R-:W-:-:S07]  /*0060*/  IMAD.U32 R5, RZ, RZ, UR5 ;  /* 0x00000005ff057e24 */ /* 0x004fce000f8e00ff */
[----:B------:R-:W-:-:S07]  /*0070*/  LEPC R20, `(.L_x_0) ;  /* 0x000000001014794e */ /* 0x000fce0000000000 */
[----:B0--3--:R-:W-:Y:S05]  /*0080*/  CALL.ABS.NOINC R2 ;  /* 0x0000000002007343 */ /* 0x009fea0003c00000 */
.L_x_0:
[----:B------:R-:W-:Y:S05]  /*0090*/  EXIT ;  /* 0x000000000000794d */ /* 0x000fea0003800000 */
.L_x_1:
[----:B------:R-:W-:-:S00]  /*00a0*/  BRA `(.L_x_1) ;  /* 0xfffffffc00fc7947 */ /* 0x000fc0000383ffff */
[----:B------:R-:W-:-:S00]  /*00b0*/  NOP ;  /* 0x0000000000007918 */ /* 0x000fc00000000000 */
        /* <DEDUP_REMOVED lines=12> */
.L_x_2:


//--------------------- .nv.global.init           --------------------------
	.section	.nv.global.init,"aw",@progbits
.nv.global.init:
	.type		$str,@object
	.size		$str,(.L_0 - $str)
$str:
        /*0000*/ 	.byte	0x48, 0x65, 0x6c, 0x6c, 0x6f, 0x20, 0x57, 0x6f, 0x72, 0x6c, 0x64, 0x20, 0x66, 0x72, 0x6f, 0x6d
        /*0010*/ 	.byte	0x20, 0x6b, 0x65, 0x72, 0x6e, 0x65, 0x6c, 0x32, 0x21, 0x0a, 0x00
.L_0:


//--------------------- .nv.shared.reserved.0     --------------------------
	.section	.nv.shared.reserved.0,"aw",@nobits
	.weak		__nv_reservedSMEM_offset_0_alias
	.size		__nv_reservedSMEM_offset_0_alias, 0, 64
	.other		__nv_reservedSMEM_offset_0_alias,@"STO_CUDA_RESERVED_SHARED STV_DEFAULT"
__nv_reservedSMEM_offset_0_alias:
	.zero		0
	.zero		64


//--------------------- .nv.constant0._Z7kernel2v --------------------------
	.section	.nv.constant0._Z7kernel2v,"a",@progbits
	.sectionflags	@""
	.align	4
.nv.constant0._Z7kernel2v:
	.zero		896


//--------------------- SYMBOLS --------------------------

	.type		.nv.reservedSmem.offset0,@object
	.size		.nv.reservedSmem.offset0,0x4
	.type		vprintf,@function
